	.headerflags	@"EF_CUDA_TEXMODE_UNIFIED EF_CUDA_64BIT_ADDRESS EF_CUDA_ACCELERATORS EF_CUDA_SM90 EF_CUDA_VIRTUAL_SM(EF_CUDA_SM90)"
	.elftype	@"ET_EXEC"


//--------------------- .nv.info                  --------------------------
	.section	.nv.info,"",@"SHT_CUDA_INFO"
	.align	4


	//----- nvinfo : EIATTR_REGCOUNT
	.align		4
        /*0000*/ 	.byte	0x04, 0x2f
        /*0002*/ 	.short	(.L_3 - .L_2)
	.align		4
.L_2:
        /*0004*/ 	.word	index@(triton_poi_fused__native_batch_norm_legit_no_training_convolution_hardtanh_20)
        /*0008*/ 	.word	0x00000016


	//----- nvinfo : EIATTR_MIN_STACK_SIZE
	.align		4
.L_3:
        /*000c*/ 	.byte	0x04, 0x12
        /*000e*/ 	.short	(.L_5 - .L_4)
	.align		4
.L_4:
        /*0010*/ 	.word	index@(triton_poi_fused__native_batch_norm_legit_no_training_convolution_hardtanh_20)
        /*0014*/ 	.word	0x00000000


	//----- nvinfo : EIATTR_FRAME_SIZE
	.align		4
.L_5:
        /*0018*/ 	.byte	0x04, 0x11
        /*001a*/ 	.short	(.L_7 - .L_6)
	.align		4
.L_6:
        /*001c*/ 	.word	index@(triton_poi_fused__native_batch_norm_legit_no_training_convolution_hardtanh_20)
        /*0020*/ 	.word	0x00000000


	//----- nvinfo : EIATTR_MIN_STACK_SIZE
	.align		4
.L_7:
        /*0024*/ 	.byte	0x04, 0x12
        /*0026*/ 	.short	(.L_9 - .L_8)
	.align		4
.L_8:
        /*0028*/ 	.word	index@(triton_poi_fused__native_batch_norm_legit_no_training_convolution_hardtanh_20)
        /*002c*/ 	.word	0x00000000
.L_9:


//--------------------- .nv.info.triton_poi_fused__native_batch_norm_legit_no_training_convolution_hardtanh_20 --------------------------
	.section	.nv.info.triton_poi_fused__native_batch_norm_legit_no_training_convolution_hardtanh_20,"",@"SHT_CUDA_INFO"
	.sectionflags	@""
	.align	4


	//----- nvinfo : EIATTR_CUDA_API_VERSION
	.align		4
        /*0000*/ 	.byte	0x04, 0x37
        /*0002*/ 	.short	(.L_11 - .L_10)
.L_10:
        /*0004*/ 	.word	0x0000007c


	//----- nvinfo : EIATTR_KPARAM_INFO
	.align		4
.L_11:
        /*0008*/ 	.byte	0x04, 0x17
        /*000a*/ 	.short	(.L_13 - .L_12)
.L_12:
        /*000c*/ 	.word	0x00000000
        /*0010*/ 	.short	0x0007
        /*0012*/ 	.short	0x0038
        /*0014*/ 	.byte	0x00, 0xf0, 0x11, 0x00


	//----- nvinfo : EIATTR_KPARAM_INFO
	.align		4
.L_13:
        /*0018*/ 	.byte	0x04, 0x17
        /*001a*/ 	.short	(.L_15 - .L_14)
.L_14:
        /*001c*/ 	.word	0x00000000
        /*0020*/ 	.short	0x0006
        /*0022*/ 	.short	0x0030
        /*0024*/ 	.byte	0x00, 0xf4, 0x21, 0x00


	//----- nvinfo : EIATTR_KPARAM_INFO
	.align		4
.L_15:
        /*0028*/ 	.byte	0x04, 0x17
        /*002a*/ 	.short	(.L_17 - .L_16)
.L_16:
        /*002c*/ 	.word	0x00000000
        /*0030*/ 	.short	0x0005
        /*0032*/ 	.short	0x0028
        /*0034*/ 	.byte	0x00, 0xf4, 0x21, 0x00


	//----- nvinfo : EIATTR_KPARAM_INFO
	.align		4
.L_17:
        /*0038*/ 	.byte	0x04, 0x17
        /*003a*/ 	.short	(.L_19 - .L_18)
.L_18:
        /*003c*/ 	.word	0x00000000
        /*0040*/ 	.short	0x0004
        /*0042*/ 	.short	0x0020
        /*0044*/ 	.byte	0x00, 0xf4, 0x21, 0x00


	//----- nvinfo : EIATTR_KPARAM_INFO
	.align		4
.L_19:
        /*0048*/ 	.byte	0x04, 0x17
        /*004a*/ 	.short	(.L_21 - .L_20)
.L_20:
        /*004c*/ 	.word	0x00000000
        /*0050*/ 	.short	0x0003
        /*0052*/ 	.short	0x0018
        /*0054*/ 	.byte	0x00, 0xf4, 0x21, 0x00


	//----- nvinfo : EIATTR_KPARAM_INFO
	.align		4
.L_21:
        /*0058*/ 	.byte	0x04, 0x17
        /*005a*/ 	.short	(.L_23 - .L_22)
.L_22:
        /*005c*/ 	.word	0x00000000
        /*0060*/ 	.short	0x0002
        /*0062*/ 	.short	0x0010
        /*0064*/ 	.byte	0x00, 0xf4, 0x21, 0x00


	//----- nvinfo : EIATTR_KPARAM_INFO
	.align		4
.L_23:
        /*0068*/ 	.byte	0x04, 0x17
        /*006a*/ 	.short	(.L_25 - .L_24)
.L_24:
        /*006c*/ 	.word	0x00000000
        /*0070*/ 	.short	0x0001
        /*0072*/ 	.short	0x0008
        /*0074*/ 	.byte	0x00, 0xf4, 0x21, 0x00


	//----- nvinfo : EIATTR_KPARAM_INFO
	.align		4
.L_25:
        /*0078*/ 	.byte	0x04, 0x17
        /*007a*/ 	.short	(.L_27 - .L_26)
.L_26:
        /*007c*/ 	.word	0x00000000
        /*0080*/ 	.short	0x0000
        /*0082*/ 	.short	0x0000
        /*0084*/ 	.byte	0x00, 0xf4, 0x21, 0x00


	//----- nvinfo : EIATTR_SPARSE_MMA_MASK
	.align		4
.L_27:
        /*0088*/ 	.byte	0x03, 0x50
        /*008a*/ 	.short	0x0000


	//----- nvinfo : EIATTR_MAXREG_COUNT
	.align		4
        /*008c*/ 	.byte	0x03, 0x1b
        /*008e*/ 	.short	0x00ff


	//----- nvinfo : EIATTR_EXIT_INSTR_OFFSETS
	.align		4
        /*0090*/ 	.byte	0x04, 0x1c
        /*0092*/ 	.short	(.L_29 - .L_28)


	//   ....[0]....
.L_28:
        /*0094*/ 	.word	0x000003a0


	//   ....[1]....
        /*0098*/ 	.word	0x000003c0


	//----- nvinfo : EIATTR_REQNTID
	.align		4
.L_29:
        /*009c*/ 	.byte	0x04, 0x10
        /*009e*/ 	.short	(.L_31 - .L_30)
.L_30:
        /*00a0*/ 	.word	0x00000080
        /*00a4*/ 	.word	0x00000001
        /*00a8*/ 	.word	0x00000001


	//----- nvinfo : EIATTR_CBANK_PARAM_SIZE
	.align		4
.L_31:
        /*00ac*/ 	.byte	0x03, 0x19
        /*00ae*/ 	.short	0x003c


	//----- nvinfo : EIATTR_PARAM_CBANK
	.align		4
        /*00b0*/ 	.byte	0x04, 0x0a
        /*00b2*/ 	.short	(.L_33 - .L_32)
	.align		4
.L_32:
        /*00b4*/ 	.word	index@(.nv.constant0.triton_poi_fused__native_batch_norm_legit_no_training_convolution_hardtanh_20)
        /*00b8*/ 	.short	0x0210
        /*00ba*/ 	.short	0x003c


	//----- nvinfo : EIATTR_SW_WAR
	.align		4
.L_33:
        /*00bc*/ 	.byte	0x04, 0x36
        /*00be*/ 	.short	(.L_35 - .L_34)
.L_34:
        /*00c0*/ 	.word	0x00000008
.L_35:


//--------------------- .nv.callgraph             --------------------------
	.section	.nv.callgraph,"",@"SHT_CUDA_CALLGRAPH"
	.align	4
	.sectionentsize	8
	.align		4
        /*0000*/ 	.word	0x00000000
	.align		4
        /*0004*/ 	.word	0xffffffff
	.align		4
        /*0008*/ 	.word	0x00000000
	.align		4
        /*000c*/ 	.word	0xfffffffe
	.align		4
        /*0010*/ 	.word	0x00000000
	.align		4
        /*0014*/ 	.word	0xfffffffd
	.align		4
        /*0018*/ 	.word	0x00000000
	.align		4
        /*001c*/ 	.word	0xfffffffc


//--------------------- .nv.constant4             --------------------------
	.section	.nv.constant4,"a",@progbits
	.align	8
	.align		8
.nv.constant4:
        /*0000*/ 	.dword	_$_str
	.align		8
        /*0008*/ 	.dword	_$_str_$_2


//--------------------- .text.triton_poi_fused__native_batch_norm_legit_no_training_convolution_hardtanh_20 --------------------------
	.section	.text.triton_poi_fused__native_batch_norm_legit_no_training_convolution_hardtanh_20,"ax",@progbits
	.align	128
        .global         triton_poi_fused__native_batch_norm_legit_no_training_convolution_hardtanh_20
        .type           triton_poi_fused__native_batch_norm_legit_no_training_convolution_hardtanh_20,@function
        .size           triton_poi_fused__native_batch_norm_legit_no_training_convolution_hardtanh_20,(.L_x_1 - triton_poi_fused__native_batch_norm_legit_no_training_convolution_hardtanh_20)
        .other          triton_poi_fused__native_batch_norm_legit_no_training_convolution_hardtanh_20,@"STO_CUDA_ENTRY STV_DEFAULT"
triton_poi_fused__native_batch_norm_legit_no_training_convolution_hardtanh_20:
.text.triton_poi_fused__native_batch_norm_legit_no_training_convolution_hardtanh_20:
[----:B------:R-:W0:Y:S01]  /*0000*/  LDC R1, c[0x0][0x28] ;  /* 0x00000a00ff017b82 */ /* 0x000e220000000800 */
[----:B------:R-:W1:Y:S07]  /*0010*/  S2R R0, SR_TID.X ;  /* 0x0000000000007919 */ /* 0x000e6e0000002100 */
[----:B------:R-:W2:Y:S01]  /*0020*/  LDC.64 R12, c[0x0][0x228] ;  /* 0x00008a00ff0c7b82 */ /* 0x000ea20000000a00 */
[----:B------:R-:W-:Y:S01]  /*0030*/  ULDC.64 UR4, c[0x0][0x208] ;  /* 0x0000820000047ab9 */ /* 0x000fe20000000a00 */
[----:B------:R-:W3:Y:S06]  /*0040*/  S2R R3, SR_CTAID.X ;  /* 0x0000000000037919 */ /* 0x000eec0000002500 */
[----:B------:R-:W4:Y:S08]  /*0050*/  LDC.64 R10, c[0x0][0x218] ;  /* 0x00008600ff0a7b82 */ /* 0x000f300000000a00 */
[----:B------:R-:W5:Y:S08]  /*0060*/  LDC.64 R6, c[0x0][0x210] ;  /* 0x00008400ff067b82 */ /* 0x000f700000000a00 */
[----:B------:R-:W4:Y:S01]  /*0070*/  LDC.64 R14, c[0x0][0x220] ;  /* 0x00008800ff0e7b82 */ /* 0x000f220000000a00 */
[----:B-1----:R-:W-:-:S07]  /*0080*/  LOP3.LUT R0, R0, 0x7f, RZ, 0xc0, !PT ;  /* 0x0000007f00007812 */ /* 0x002fce00078ec0ff */
[----:B------:R-:W1:Y:S01]  /*0090*/  LDC.64 R16, c[0x0][0x230] ;  /* 0x00008c00ff107b82 */ /* 0x000e620000000a00 */
[----:B---3--:R-:W-:Y:S01]  /*00a0*/  SHF.R.S32.HI R2, RZ, 0x18, R3 ;  /* 0x00000018ff027819 */ /* 0x008fe20000011403 */
[----:B------:R-:W-:-:S03]  /*00b0*/  IMAD R0, R3, 0x80, R0 ;  /* 0x0000008003007824 */ /* 0x000fc600078e0200 */
[----:B------:R-:W-:-:S03]  /*00c0*/  SGXT R3, R2, 0x1 ;  /* 0x000000010203781a */ /* 0x000fc60000000200 */
[----:B------:R-:W3:Y:S01]  /*00d0*/  LDC.64 R4, c[0x0][0x238] ;  /* 0x00008e00ff047b82 */ /* 0x000ee20000000a00 */
[----:B------:R-:W-:Y:S02]  /*00e0*/  ISETP.GE.AND P0, PT, R0, 0x100, PT ;  /* 0x000001000000780c */ /* 0x000fe40003f06270 */
[----:B------:R-:W-:-:S04]  /*00f0*/  LEA.HI R3, R3, R0, RZ, 0x4 ;  /* 0x0000000003037211 */ /* 0x000fc800078f20ff */
[----:B------:R-:W-:-:S04]  /*0100*/  SHF.R.S32.HI R3, RZ, 0x4, R3 ;  /* 0x00000004ff037819 */ /* 0x000fc80000011403 */
[----:B------:R-:W-:-:S04]  /*0110*/  LEA.HI R2, R3, R3, RZ, 0x2 ;  /* 0x0000000303027211 */ /* 0x000fc800078f10ff */
[----:B------:R-:W-:-:S05]  /*0120*/  LOP3.LUT R2, R2, 0xfffffffc, RZ, 0xc0, !PT ;  /* 0xfffffffc02027812 */ /* 0x000fca00078ec0ff */
[----:B------:R-:W-:Y:S01]  /*0130*/  IMAD.IADD R19, R3, 0x1, -R2 ;  /* 0x0000000103137824 */ /* 0x000fe200078e0a02 */
[----:B------:R-:W-:-:S03]  /*0140*/  CS2R R2, SRZ ;  /* 0x0000000000027805 */ /* 0x000fc6000001ff00 */
[----:B--2---:R-:W-:-:S05]  /*0150*/  IMAD.WIDE R12, R19, 0x4, R12 ;  /* 0x00000004130c7825 */ /* 0x004fca00078e020c */
[----:B------:R2:W3:Y:S01]  /*0160*/  @!P0 LDG.E.EL R2, desc[UR4][R12.64] ;  /* 0x000000040c028981 */ /* 0x0004e2000c2e1900 */
[----:B------:R-:W-:Y:S01]  /*0170*/  CS2R R8, SRZ ;  /* 0x0000000000087805 */ /* 0x000fe2000001ff00 */
[----:B----4-:R-:W-:-:S04]  /*0180*/  IMAD.WIDE R10, R19, 0x4, R10 ;  /* 0x00000004130a7825 */ /* 0x010fc800078e020a */
[----:B-----5:R-:W-:Y:S01]  /*0190*/  IMAD.WIDE R6, R0, 0x4, R6 ;  /* 0x0000000400067825 */ /* 0x020fe200078e0206 */
[----:B------:R4:W5:Y:S03]  /*01a0*/  @!P0 LDG.E.EL R3, desc[UR4][R10.64] ;  /* 0x000000040a038981 */ /* 0x000966000c2e1900 */
[C---:B0-2---:R-:W-:Y:S01]  /*01b0*/  IMAD.WIDE R12, R19.reuse, 0x4, R14 ;  /* 0x00000004130c7825 */ /* 0x045fe200078e020e */
[----:B------:R-:W5:Y:S03]  /*01c0*/  @!P0 LDG.E R8, desc[UR4][R6.64] ;  /* 0x0000000406088981 */ /* 0x000f66000c1e1900 */
[----:B-1----:R-:W-:Y:S01]  /*01d0*/  IMAD.WIDE R14, R19, 0x4, R16 ;  /* 0x00000004130e7825 */ /* 0x002fe200078e0210 */
[----:B------:R-:W2:Y:S01]  /*01e0*/  @!P0 LDG.E.EL R9, desc[UR4][R12.64] ;  /* 0x000000040c098981 */ /* 0x000ea2000c2e1900 */
[----:B------:R-:W-:-:S02]  /*01f0*/  CS2R R16, SRZ ;  /* 0x0000000000107805 */ /* 0x000fc4000001ff00 */
[----:B---3--:R-:W-:-:S04]  /*0200*/  IMAD.WIDE R4, R19, 0x4, R4 ;  /* 0x0000000413047825 */ /* 0x008fc800078e0204 */
[----:B------:R-:W3:Y:S04]  /*0210*/  @!P0 LDG.E.EL R16, desc[UR4][R14.64] ;  /* 0x000000040e108981 */ /* 0x000ee8000c2e1900 */
[----:B------:R0:W3:Y:S01]  /*0220*/  @!P0 LDG.E.EL R17, desc[UR4][R4.64] ;  /* 0x0000000404118981 */ /* 0x0000e2000c2e1900 */
[----:B----4-:R-:W-:Y:S02]  /*0230*/  IMAD.MOV.U32 R11, RZ, RZ, 0x3e800000 ;  /* 0x3e800000ff0b7424 */ /* 0x010fe400078e00ff */
[----:B------:R-:W-:-:S04]  /*0240*/  FADD R2, R2, 9.9999997473787516356e-06 ;  /* 0x3727c5ac02027421 */ /* 0x000fc80000000000 */
[----:B------:R-:W1:Y:S02]  /*0250*/  MUFU.SQRT R18, R2 ;  /* 0x0000000200127308 */ /* 0x000e640000002000 */
[C---:B-1----:R-:W-:Y:S02]  /*0260*/  FSETP.GT.AND P1, PT, R18.reuse, 8.50705917302346158658e+37, PT ;  /* 0x7e8000001200780b */ /* 0x042fe40003f24000 */
[----:B------:R-:W-:-:S11]  /*0270*/  FSETP.GEU.AND P2, PT, R18, 1.175494350822287508e-38, PT ;  /* 0x008000001200780b */ /* 0x000fd60003f4e000 */
[----:B------:R-:W-:-:S04]  /*0280*/  @P1 FMUL R18, R18, 0.25 ;  /* 0x3e80000012121820 */ /* 0x000fc80000400000 */
[----:B------:R-:W-:-:S06]  /*0290*/  @!P2 FMUL R18, R18, 16777216 ;  /* 0x4b8000001212a820 */ /* 0x000fcc0000400000 */
[----:B------:R-:W0:Y:S01]  /*02a0*/  MUFU.RCP R18, R18 ;  /* 0x0000001200127308 */ /* 0x000e220000001000 */
[----:B------:R-:W-:Y:S01]  /*02b0*/  FSEL R11, R11, 1, P1 ;  /* 0x3f8000000b0b7808 */ /* 0x000fe20000800000 */
[----:B-----5:R-:W-:Y:S02]  /*02c0*/  FADD R8, R3, R8 ;  /* 0x0000000803087221 */ /* 0x020fe40000000000 */
[----:B------:R-:W1:Y:S02]  /*02d0*/  LDC.64 R2, c[0x0][0x240] ;  /* 0x00009000ff027b82 */ /* 0x000e640000000a00 */
[----:B------:R-:W-:Y:S01]  /*02e0*/  @!P2 FMUL R11, R11, 16777216 ;  /* 0x4b8000000b0ba820 */ /* 0x000fe20000400000 */
[----:B--2---:R-:W-:-:S03]  /*02f0*/  FADD R9, R8, -R9 ;  /* 0x8000000908097221 */ /* 0x004fc60000000000 */
[----:B0-----:R-:W-:-:S04]  /*0300*/  FMUL R4, R18, R11 ;  /* 0x0000000b12047220 */ /* 0x001fc80000400000 */
[----:B------:R-:W-:-:S04]  /*0310*/  FMUL R4, R9, R4 ;  /* 0x0000000409047220 */ /* 0x000fc80000400000 */
[----:B---3--:R-:W-:-:S05]  /*0320*/  FFMA R4, R4, R16, R17 ;  /* 0x0000001004047223 */ /* 0x008fca0000000011 */
[----:B------:R-:W-:-:S04]  /*0330*/  FSETP.GTU.AND P1, PT, R4, RZ, PT ;  /* 0x000000ff0400720b */ /* 0x000fc80003f2c000 */
[----:B------:R-:W-:-:S04]  /*0340*/  FSEL R5, R4, RZ, P1 ;  /* 0x000000ff04057208 */ /* 0x000fc80000800000 */
[C---:B------:R-:W-:Y:S01]  /*0350*/  FSETP.GEU.AND P1, PT, R5.reuse, 6, PT ;  /* 0x40c000000500780b */ /* 0x040fe20003f2e000 */
[----:B------:R0:W-:Y:S01]  /*0360*/  @!P0 STG.E desc[UR4][R6.64], R8 ;  /* 0x0000000806008986 */ /* 0x0001e2000c101904 */
[----:B------:R-:W-:Y:S01]  /*0370*/  FSETP.NAN.AND P2, PT, R5, R5, PT ;  /* 0x000000050500720b */ /* 0x000fe20003f48000 */
[----:B-1----:R-:W-:-:S10]  /*0380*/  IMAD.WIDE R2, R0, 0x4, R2 ;  /* 0x0000000400027825 */ /* 0x002fd400078e0202 */
[----:B------:R-:W-:Y:S01]  /*0390*/  @P1 SEL R5, R5, 0x40c00000, P2 ;  /* 0x40c0000005051807 */ /* 0x000fe20001000000 */
[----:B0-----:R-:W-:Y:S06]  /*03a0*/  @P0 EXIT ;  /* 0x000000000000094d */ /* 0x001fec0003800000 */
[----:B------:R-:W-:Y:S01]  /*03b0*/  STG.E desc[UR4][R2.64], R5 ;  /* 0x0000000502007986 */ /* 0x000fe2000c101904 */
[----:B------:R-:W-:Y:S05]  /*03c0*/  EXIT ;  /* 0x000000000000794d */ /* 0x000fea0003800000 */
.L_x_0:
[----:B------:R-:W-:-:S00]  /*03d0*/  BRA `(.L_x_0) ;  /* 0xfffffffc00fc7947 */ /* 0x000fc0000383ffff */
[----:B------:R-:W-:-:S00]  /*03e0*/  NOP ;  /* 0x0000000000007918 */ /* 0x000fc00000000000 */
        /* <DEDUP_REMOVED lines=9> */
.L_x_1:


//--------------------- .nv.global.init           --------------------------
	.section	.nv.global.init,"aw",@progbits
.nv.global.init:
	.type		_$_str,@object
	.size		_$_str,(_$_str_$_2 - _$_str)
_$_str:
        /*0000*/ 	.byte	0x5f, 0x5f, 0x43, 0x55, 0x44, 0x41, 0x5f, 0x46, 0x54, 0x5a, 0x00
	.type		_$_str_$_2,@object
	.size		_$_str_$_2,(.L_1 - _$_str_$_2)
_$_str_$_2:
        /*000b*/ 	.byte	0x5f, 0x5f, 0x43, 0x55, 0x44, 0x41, 0x5f, 0x50, 0x52, 0x45, 0x43, 0x5f, 0x53, 0x51, 0x52, 0x54
        /*001b*/ 	.byte	0x00
.L_1:


//--------------------- .nv.constant0.triton_poi_fused__native_batch_norm_legit_no_training_convolution_hardtanh_20 --------------------------
	.section	.nv.constant0.triton_poi_fused__native_batch_norm_legit_no_training_convolution_hardtanh_20,"a",@progbits
	.sectionflags	@""
	.align	4
.nv.constant0.triton_poi_fused__native_batch_norm_legit_no_training_convolution_hardtanh_20:
	.zero		588
